//
// Generated by NVIDIA NVVM Compiler
//
// Compiler Build ID: CL-36424714
// Cuda compilation tools, release 13.0, V13.0.88
// Based on NVVM 20.0.0
//

.version 9.0
.target sm_100
.address_size 64

	// .globl	_Z15computePiKernellfmPf

.visible .entry _Z15computePiKernellfmPf(
	.param .u64 _Z15computePiKernellfmPf_param_0,
	.param .f32 _Z15computePiKernellfmPf_param_1,
	.param .u64 _Z15computePiKernellfmPf_param_2,
	.param .u64 .ptr .align 1 _Z15computePiKernellfmPf_param_3
)
{
	.reg .pred 	%p<11>;
	.reg .b32 	%r<5>;
	.reg .b32 	%f<42>;
	.reg .b64 	%rd<27>;
	.reg .b64 	%fd<47>;

	ld.param.u64 	%rd14, [_Z15computePiKernellfmPf_param_0];
	ld.param.f32 	%f16, [_Z15computePiKernellfmPf_param_1];
	ld.param.u64 	%rd15, [_Z15computePiKernellfmPf_param_2];
	ld.param.u64 	%rd16, [_Z15computePiKernellfmPf_param_3];
	mov.u32 	%r1, %tid.x;
	mov.u32 	%r2, %ntid.x;
	mov.u32 	%r3, %ctaid.x;
	mad.lo.s32 	%r4, %r2, %r3, %r1;
	cvt.u64.u32 	%rd1, %r4;
	mul.lo.s64 	%rd25, %rd15, %rd1;
	add.s64 	%rd17, %rd25, %rd15;
	setp.ge.u64 	%p1, %rd25, %rd17;
	mov.f32 	%f37, 0f00000000;
	@%p1 bra 	$L__BB0_17;
	cvt.f64.f32 	%fd1, %f16;
	and.b64  	%rd23, %rd15, 3;
	setp.eq.s64 	%p2, %rd23, 0;
	mov.f32 	%f37, 0f00000000;
	@%p2 bra 	$L__BB0_6;
	mov.f32 	%f37, 0f00000000;
$L__BB0_3:
	.pragma "nounroll";
	setp.gt.s64 	%p3, %rd25, %rd14;
	@%p3 bra 	$L__BB0_5;
	cvt.rn.f64.s64 	%fd2, %rd25;
	add.f64 	%fd3, %fd2, 0dBFE0000000000000;
	mul.f64 	%fd4, %fd3, %fd1;
	cvt.rn.f32.f64 	%f21, %fd4;
	cvt.f64.f32 	%fd5, %f37;
	mul.f32 	%f22, %f21, %f21;
	cvt.f64.f32 	%fd6, %f22;
	add.f64 	%fd7, %fd6, 0d3FF0000000000000;
	mov.f64 	%fd8, 0d4010000000000000;
	div.rn.f64 	%fd9, %fd8, %fd7;
	add.f64 	%fd10, %fd9, %fd5;
	cvt.rn.f32.f64 	%f37, %fd10;
$L__BB0_5:
	add.s64 	%rd25, %rd25, 1;
	add.s64 	%rd23, %rd23, -1;
	setp.ne.s64 	%p4, %rd23, 0;
	@%p4 bra 	$L__BB0_3;
$L__BB0_6:
	add.s64 	%rd18, %rd15, -1;
	setp.lt.u64 	%p5, %rd18, 3;
	@%p5 bra 	$L__BB0_17;
	mad.lo.s64 	%rd19, %rd15, %rd1, %rd15;
	neg.s64 	%rd9, %rd19;
$L__BB0_8:
	setp.gt.s64 	%p6, %rd25, %rd14;
	@%p6 bra 	$L__BB0_10;
	cvt.rn.f64.s64 	%fd11, %rd25;
	add.f64 	%fd12, %fd11, 0dBFE0000000000000;
	mul.f64 	%fd13, %fd12, %fd1;
	cvt.rn.f32.f64 	%f23, %fd13;
	cvt.f64.f32 	%fd14, %f37;
	mul.f32 	%f24, %f23, %f23;
	cvt.f64.f32 	%fd15, %f24;
	add.f64 	%fd16, %fd15, 0d3FF0000000000000;
	mov.f64 	%fd17, 0d4010000000000000;
	div.rn.f64 	%fd18, %fd17, %fd16;
	add.f64 	%fd19, %fd18, %fd14;
	cvt.rn.f32.f64 	%f37, %fd19;
$L__BB0_10:
	setp.ge.s64 	%p7, %rd25, %rd14;
	@%p7 bra 	$L__BB0_12;
	add.s64 	%rd20, %rd25, 1;
	cvt.rn.f64.s64 	%fd20, %rd20;
	add.f64 	%fd21, %fd20, 0dBFE0000000000000;
	mul.f64 	%fd22, %fd21, %fd1;
	cvt.rn.f32.f64 	%f25, %fd22;
	cvt.f64.f32 	%fd23, %f37;
	mul.f32 	%f26, %f25, %f25;
	cvt.f64.f32 	%fd24, %f26;
	add.f64 	%fd25, %fd24, 0d3FF0000000000000;
	mov.f64 	%fd26, 0d4010000000000000;
	div.rn.f64 	%fd27, %fd26, %fd25;
	add.f64 	%fd28, %fd27, %fd23;
	cvt.rn.f32.f64 	%f37, %fd28;
$L__BB0_12:
	add.s64 	%rd11, %rd25, 2;
	setp.gt.s64 	%p8, %rd11, %rd14;
	@%p8 bra 	$L__BB0_14;
	cvt.rn.f64.s64 	%fd29, %rd11;
	add.f64 	%fd30, %fd29, 0dBFE0000000000000;
	mul.f64 	%fd31, %fd30, %fd1;
	cvt.rn.f32.f64 	%f27, %fd31;
	cvt.f64.f32 	%fd32, %f37;
	mul.f32 	%f28, %f27, %f27;
	cvt.f64.f32 	%fd33, %f28;
	add.f64 	%fd34, %fd33, 0d3FF0000000000000;
	mov.f64 	%fd35, 0d4010000000000000;
	div.rn.f64 	%fd36, %fd35, %fd34;
	add.f64 	%fd37, %fd36, %fd32;
	cvt.rn.f32.f64 	%f37, %fd37;
$L__BB0_14:
	add.s64 	%rd12, %rd25, 3;
	setp.gt.s64 	%p9, %rd12, %rd14;
	@%p9 bra 	$L__BB0_16;
	cvt.rn.f64.s64 	%fd38, %rd12;
	add.f64 	%fd39, %fd38, 0dBFE0000000000000;
	mul.f64 	%fd40, %fd39, %fd1;
	cvt.rn.f32.f64 	%f29, %fd40;
	cvt.f64.f32 	%fd41, %f37;
	mul.f32 	%f30, %f29, %f29;
	cvt.f64.f32 	%fd42, %f30;
	add.f64 	%fd43, %fd42, 0d3FF0000000000000;
	mov.f64 	%fd44, 0d4010000000000000;
	div.rn.f64 	%fd45, %fd44, %fd43;
	add.f64 	%fd46, %fd45, %fd41;
	cvt.rn.f32.f64 	%f37, %fd46;
$L__BB0_16:
	add.s64 	%rd25, %rd25, 4;
	add.s64 	%rd21, %rd9, %rd25;
	setp.ne.s64 	%p10, %rd21, 0;
	@%p10 bra 	$L__BB0_8;
$L__BB0_17:
	cvta.to.global.u64 	%rd22, %rd16;
	atom.global.add.f32 	%f31, [%rd22], %f37;
	ret;

}


// ===== COMPILED SASS (sm_100) =====

	.target	sm_100

	.elftype	@"ET_EXEC"


//--------------------- .note.nv.tkinfo           --------------------------
	.section	.note.nv.tkinfo,"",@"SHT_NOTE"
	.sectionflags	@"SHF_NOTE_NV_TKINFO"
	.tkinfo
        /*0018*/ 	.word	0x00000002
        /*0030*/ 	.string	""
        /*0030*/ 	.string	"ptxas"
        /*0030*/ 	.string	"Cuda compilation tools, release 13.0, V13.0.88"
        /*0030*/ 	.string	"Build cuda_13.0.r13.0/compiler.36424714_0"
        /*0030*/ 	.string	"-arch sm_100 -m 64 "



//--------------------- .note.nv.cuinfo           --------------------------
	.section	.note.nv.cuinfo,"",@"SHT_NOTE"
	.sectionflags	@"SHF_NOTE_NV_CUINFO"
        /*0018*/ 	.short	0x0002
        /*001a*/ 	.short	0x0064
        /*001c*/ 	.short	0x0082
	.zero		2


//--------------------- .nv.info                  --------------------------
	.section	.nv.info,"",@"SHT_CUDA_INFO"
	.align	4


	//----- nvinfo : EIATTR_REGCOUNT
	.align		4
        /*0000*/ 	.byte	0x04, 0x2f
        /*0002*/ 	.short	(.L_1 - .L_0)
	.align		4
.L_0:
        /*0004*/ 	.word	index@(_Z15computePiKernellfmPf)
        /*0008*/ 	.word	0x00000020


	//----- nvinfo : EIATTR_FRAME_SIZE
	.align		4
.L_1:
        /*000c*/ 	.byte	0x04, 0x11
        /*000e*/ 	.short	(.L_3 - .L_2)
	.align		4
.L_2:
        /*0010*/ 	.word	index@($__internal_0_$__cuda_sm20_div_rn_f64_full)
        /*0014*/ 	.word	0x00000000


	//----- nvinfo : EIATTR_FRAME_SIZE
	.align		4
.L_3:
        /*0018*/ 	.byte	0x04, 0x11
        /*001a*/ 	.short	(.L_5 - .L_4)
	.align		4
.L_4:
        /*001c*/ 	.word	index@(_Z15computePiKernellfmPf)
        /*0020*/ 	.word	0x00000000


	//----- nvinfo : EIATTR_MIN_STACK_SIZE
	.align		4
.L_5:
        /*0024*/ 	.byte	0x04, 0x12
        /*0026*/ 	.short	(.L_7 - .L_6)
	.align		4
.L_6:
        /*0028*/ 	.word	index@(_Z15computePiKernellfmPf)
        /*002c*/ 	.word	0x00000000
.L_7:


//--------------------- .nv.compat                --------------------------
	.section	.nv.compat,"",@"SHT_CUDA_COMPAT_INFO"
	.align	4
        /*0000*/ 	.byte	0x02, 0x09, 0x00, 0x00, 0x02, 0x02, 0x01, 0x00, 0x02, 0x05, 0x05, 0x00, 0x03, 0x07, 0x01, 0x01
        /*0010*/ 	.byte	0x02, 0x03, 0x00, 0x00, 0x02, 0x06, 0x01, 0x00, 0x04, 0x0b, 0x08, 0x00, 0x01, 0x00, 0x00, 0x00
        /*0020*/ 	.byte	0x00, 0x00, 0x00, 0x00


//--------------------- .nv.info._Z15computePiKernellfmPf --------------------------
	.section	.nv.info._Z15computePiKernellfmPf,"",@"SHT_CUDA_INFO"
	.sectionflags	@""
	.align	4


	//----- nvinfo : EIATTR_CUDA_API_VERSION
	.align		4
        /*0000*/ 	.byte	0x04, 0x37
        /*0002*/ 	.short	(.L_9 - .L_8)
.L_8:
        /*0004*/ 	.word	0x00000082


	//----- nvinfo : EIATTR_KPARAM_INFO
	.align		4
.L_9:
        /*0008*/ 	.byte	0x04, 0x17
        /*000a*/ 	.short	(.L_11 - .L_10)
.L_10:
        /*000c*/ 	.word	0x00000000
        /*0010*/ 	.short	0x0003
        /*0012*/ 	.short	0x0018
        /*0014*/ 	.byte	0x00, 0xf5, 0x21, 0x00


	//----- nvinfo : EIATTR_KPARAM_INFO
	.align		4
.L_11:
        /*0018*/ 	.byte	0x04, 0x17
        /*001a*/ 	.short	(.L_13 - .L_12)
.L_12:
        /*001c*/ 	.word	0x00000000
        /*0020*/ 	.short	0x0002
        /*0022*/ 	.short	0x0010
        /*0024*/ 	.byte	0x00, 0xf0, 0x21, 0x00


	//----- nvinfo : EIATTR_KPARAM_INFO
	.align		4
.L_13:
        /*0028*/ 	.byte	0x04, 0x17
        /*002a*/ 	.short	(.L_15 - .L_14)
.L_14:
        /*002c*/ 	.word	0x00000000
        /*0030*/ 	.short	0x0001
        /*0032*/ 	.short	0x0008
        /*0034*/ 	.byte	0x00, 0xf0, 0x11, 0x00


	//----- nvinfo : EIATTR_KPARAM_INFO
	.align		4
.L_15:
        /*0038*/ 	.byte	0x04, 0x17
        /*003a*/ 	.short	(.L_17 - .L_16)
.L_16:
        /*003c*/ 	.word	0x00000000
        /*0040*/ 	.short	0x0000
        /*0042*/ 	.short	0x0000
        /*0044*/ 	.byte	0x00, 0xf0, 0x21, 0x00


	//----- nvinfo : EIATTR_SPARSE_MMA_MASK
	.align		4
.L_17:
        /*0048*/ 	.byte	0x03, 0x50
        /*004a*/ 	.short	0x0000


	//----- nvinfo : EIATTR_MAXREG_COUNT
	.align		4
        /*004c*/ 	.byte	0x03, 0x1b
        /*004e*/ 	.short	0x00ff


	//----- nvinfo : EIATTR_MERCURY_ISA_VERSION
	.align		4
        /*0050*/ 	.byte	0x03, 0x5f
        /*0052*/ 	.short	0x0101


	//----- nvinfo : EIATTR_VRC_CTA_INIT_COUNT
	.align		4
        /*0054*/ 	.byte	0x02, 0x4a
	.zero		1
	.zero		1


	//----- nvinfo : EIATTR_EXIT_INSTR_OFFSETS
	.align		4
        /*0058*/ 	.byte	0x04, 0x1c
        /*005a*/ 	.short	(.L_19 - .L_18)


	//   ....[0]....
.L_18:
        /*005c*/ 	.word	0x00000e40


	//----- nvinfo : EIATTR_CRS_STACK_SIZE
	.align		4
.L_19:
        /*0060*/ 	.byte	0x04, 0x1e
        /*0062*/ 	.short	(.L_21 - .L_20)
.L_20:
        /*0064*/ 	.word	0x00000000


	//----- nvinfo : EIATTR_CBANK_PARAM_SIZE
	.align		4
.L_21:
        /*0068*/ 	.byte	0x03, 0x19
        /*006a*/ 	.short	0x0020


	//----- nvinfo : EIATTR_PARAM_CBANK
	.align		4
        /*006c*/ 	.byte	0x04, 0x0a
        /*006e*/ 	.short	(.L_23 - .L_22)
	.align		4
.L_22:
        /*0070*/ 	.word	index@(.nv.constant0._Z15computePiKernellfmPf)
        /*0074*/ 	.short	0x0380
        /*0076*/ 	.short	0x0020


	//----- nvinfo : EIATTR_SW_WAR
	.align		4
.L_23:
        /*0078*/ 	.byte	0x04, 0x36
        /*007a*/ 	.short	(.L_25 - .L_24)
.L_24:
        /*007c*/ 	.word	0x00000008
.L_25:


//--------------------- .nv.callgraph             --------------------------
	.section	.nv.callgraph,"",@"SHT_CUDA_CALLGRAPH"
	.align	4
	.sectionentsize	8
	.align		4
        /*0000*/ 	.word	0x00000000
	.align		4
        /*0004*/ 	.word	0xffffffff
	.align		4
        /*0008*/ 	.word	0x00000000
	.align		4
        /*000c*/ 	.word	0xfffffffe
	.align		4
        /*0010*/ 	.word	0x00000000
	.align		4
        /*0014*/ 	.word	0xfffffffd
	.align		4
        /*0018*/ 	.word	0x00000000
	.align		4
        /*001c*/ 	.word	0xfffffffc


//--------------------- .text._Z15computePiKernellfmPf --------------------------
	.section	.text._Z15computePiKernellfmPf,"ax",@progbits
	.align	128
        .global         _Z15computePiKernellfmPf
        .type           _Z15computePiKernellfmPf,@function
        .size           _Z15computePiKernellfmPf,(.L_x_32 - _Z15computePiKernellfmPf)
        .other          _Z15computePiKernellfmPf,@"STO_CUDA_ENTRY STV_DEFAULT"
_Z15computePiKernellfmPf:
.text._Z15computePiKernellfmPf:
[----:B------:R-:W-:Y:S01]  /*0000*/  LDC R1, c[0x0][0x37c] ;  /* 0x0000df00ff017b82 */ /* 0x000fe20000000800 */
[----:B------:R-:W0:Y:S01]  /*0010*/  S2R R5, SR_TID.X ;  /* 0x0000000000057919 */ /* 0x000e220000002100 */
[----:B------:R-:W0:Y:S01]  /*0020*/  LDCU UR4, c[0x0][0x360] ;  /* 0x00006c00ff0477ac */ /* 0x000e220008000800 */
[----:B------:R-:W-:Y:S01]  /*0030*/  BSSY.RECONVERGENT B0, `(.L_x_0) ;  /* 0x00000de000007945 */ /* 0x000fe20003800200 */
[----:B------:R-:W0:Y:S01]  /*0040*/  S2R R0, SR_CTAID.X ;  /* 0x0000000000007919 */ /* 0x000e220000002500 */
[----:B------:R-:W1:Y:S01]  /*0050*/  LDCU.64 UR8, c[0x0][0x390] ;  /* 0x00007200ff0877ac */ /* 0x000e620008000a00 */
[----:B------:R-:W2:Y:S01]  /*0060*/  LDCU.64 UR10, c[0x0][0x380] ;  /* 0x00007000ff0a77ac */ /* 0x000ea20008000a00 */
[----:B------:R-:W3:Y:S01]  /*0070*/  LDCU.64 UR14, c[0x0][0x380] ;  /* 0x00007000ff0e77ac */ /* 0x000ee20008000a00 */
[----:B0-----:R-:W-:Y:S01]  /*0080*/  IMAD R5, R0, UR4, R5 ;  /* 0x0000000400057c24 */ /* 0x001fe2000f8e0205 */
[----:B------:R-:W0:Y:S03]  /*0090*/  LDCU.64 UR4, c[0x0][0x358] ;  /* 0x00006b00ff0477ac */ /* 0x000e260008000a00 */
[----:B-1----:R-:W-:-:S04]  /*00a0*/  IMAD.WIDE.U32 R8, R5, UR8, RZ ;  /* 0x0000000805087c25 */ /* 0x002fc8000f8e00ff */
[----:B------:R-:W-:Y:S01]  /*00b0*/  IMAD R7, R5, UR9, R9 ;  /* 0x0000000905077c24 */ /* 0x000fe2000f8e0209 */
[----:B------:R-:W-:-:S04]  /*00c0*/  IADD3 R3, P1, PT, R8, UR8, RZ ;  /* 0x0000000808037c10 */ /* 0x000fc8000ff3e0ff */
[----:B------:R-:W-:Y:S02]  /*00d0*/  ISETP.GE.U32.AND P0, PT, R8, R3, PT ;  /* 0x000000030800720c */ /* 0x000fe40003f06070 */
[----:B------:R-:W-:-:S04]  /*00e0*/  IADD3.X R0, PT, PT, R7, UR9, RZ, P1, !PT ;  /* 0x0000000907007c10 */ /* 0x000fc80008ffe4ff */
[----:B------:R-:W-:Y:S01]  /*00f0*/  ISETP.GE.U32.AND.EX P0, PT, R7, R0, PT, P0 ;  /* 0x000000000700720c */ /* 0x000fe20003f06100 */
[----:B------:R-:W-:-:S12]  /*0100*/  IMAD.MOV.U32 R0, RZ, RZ, RZ ;  /* 0x000000ffff007224 */ /* 0x000fd800078e00ff */
[----:B0-23--:R-:W-:Y:S05]  /*0110*/  @P0 BRA `(.L_x_1) ;  /* 0x0000000c003c0947 */ /* 0x00dfea0003800000 */
[----:B------:R-:W0:Y:S01]  /*0120*/  LDCU UR7, c[0x0][0x388] ;  /* 0x00007100ff0777ac */ /* 0x000e220008000800 */
[----:B------:R-:W-:Y:S02]  /*0130*/  IMAD.MOV.U32 R9, RZ, RZ, R7 ;  /* 0x000000ffff097224 */ /* 0x000fe400078e0007 */
[----:B------:R-:W-:Y:S01]  /*0140*/  IMAD.MOV.U32 R0, RZ, RZ, RZ ;  /* 0x000000ffff007224 */ /* 0x000fe200078e00ff */
[----:B------:R-:W-:Y:S01]  /*0150*/  ULOP3.LUT UR6, UR8, 0x3, URZ, 0xc0, !UPT ;  /* 0x0000000308067892 */ /* 0x000fe2000f8ec0ff */
[----:B------:R-:W-:Y:S02]  /*0160*/  IMAD.MOV.U32 R6, RZ, RZ, RZ ;  /* 0x000000ffff067224 */ /* 0x000fe400078e00ff */
[----:B------:R-:W-:Y:S01]  /*0170*/  IMAD.MOV.U32 R7, RZ, RZ, 0x40100000 ;  /* 0x40100000ff077424 */ /* 0x000fe200078e00ff */
[----:B------:R-:W-:-:S04]  /*0180*/  UISETP.NE.U32.AND UP0, UPT, UR6, URZ, UPT ;  /* 0x000000ff0600728c */ /* 0x000fc8000bf05070 */
[----:B------:R-:W-:Y:S01]  /*0190*/  UISETP.NE.AND.EX UP0, UPT, URZ, URZ, UPT, UP0 ;  /* 0x000000ffff00728c */ /* 0x000fe2000bf05300 */
[----:B0-----:R-:W0:Y:S08]  /*01a0*/  F2F.F64.F32 R12, UR7 ;  /* 0x00000007000c7d10 */ /* 0x001e300008201800 */
[----:B------:R-:W-:Y:S05]  /*01b0*/  BRA.U !UP0, `(.L_x_2) ;  /* 0x0000000108ac7547 */ /* 0x000fea000b800000 */
[----:B------:R-:W-:Y:S02]  /*01c0*/  IMAD.U32 R26, RZ, RZ, UR6 ;  /* 0x00000006ff1a7e24 */ /* 0x000fe4000f8e00ff */
[----:B------:R-:W-:Y:S02]  /*01d0*/  IMAD.MOV.U32 R27, RZ, RZ, RZ ;  /* 0x000000ffff1b7224 */ /* 0x000fe400078e00ff */
[----:B------:R-:W-:-:S07]  /*01e0*/  IMAD.MOV.U32 R0, RZ, RZ, RZ ;  /* 0x000000ffff007224 */ /* 0x000fce00078e00ff */
.L_x_7:
[----:B------:R-:W-:Y:S01]  /*01f0*/  ISETP.GT.U32.AND P1, PT, R8, UR10, PT ;  /* 0x0000000a08007c0c */ /* 0x000fe2000bf24070 */
[----:B------:R-:W-:Y:S01]  /*0200*/  BSSY.RECONVERGENT B1, `(.L_x_3) ;  /* 0x0000023000017945 */ /* 0x000fe20003800200 */
[----:B------:R-:W-:Y:S02]  /*0210*/  IADD3 R26, P0, PT, R26, -0x1, RZ ;  /* 0xffffffff1a1a7810 */ /* 0x000fe40007f1e0ff */
[----:B------:R-:W-:Y:S02]  /*0220*/  ISETP.GT.AND.EX P1, PT, R9, UR11, PT, P1 ;  /* 0x0000000b09007c0c */ /* 0x000fe4000bf24310 */
[----:B------:R-:W-:Y:S02]  /*0230*/  IADD3.X R27, PT, PT, R27, -0x1, RZ, P0, !PT ;  /* 0xffffffff1b1b7810 */ /* 0x000fe400007fe4ff */
[----:B------:R-:W-:-:S04]  /*0240*/  ISETP.NE.U32.AND P0, PT, R26, RZ, PT ;  /* 0x000000ff1a00720c */ /* 0x000fc80003f05070 */
[----:B------:R-:W-:-:S05]  /*0250*/  ISETP.NE.AND.EX P0, PT, R27, RZ, PT, P0 ;  /* 0x000000ff1b00720c */ /* 0x000fca0003f05300 */
[----:B-12---:R-:W-:Y:S08]  /*0260*/  @P1 BRA `(.L_x_4) ;  /* 0x0000000000701947 */ /* 0x006ff00003800000 */
[----:B------:R-:W1:Y:S01]  /*0270*/  I2F.F64.S64 R2, R8 ;  /* 0x0000000800027312 */ /* 0x000e620000301c00 */
[----:B------:R-:W-:Y:S01]  /*0280*/  IMAD.MOV.U32 R10, RZ, RZ, 0x1 ;  /* 0x00000001ff0a7424 */ /* 0x000fe200078e00ff */
[----:B------:R-:W-:Y:S01]  /*0290*/  BSSY.RECONVERGENT B2, `(.L_x_5) ;  /* 0x0000017000027945 */ /* 0x000fe20003800200 */
[----:B-1----:R-:W-:-:S08]  /*02a0*/  DADD R2, R2, -0.5 ;  /* 0xbfe0000002027429 */ /* 0x002fd00000000000 */
[----:B0-----:R-:W-:-:S10]  /*02b0*/  DMUL R2, R12, R2 ;  /* 0x000000020c027228 */ /* 0x001fd40000000000 */
[----:B------:R-:W0:Y:S02]  /*02c0*/  F2F.F32.F64 R2, R2 ;  /* 0x0000000200027310 */ /* 0x000e240000301000 */
[----:B0-----:R-:W-:-:S06]  /*02d0*/  FMUL R4, R2, R2 ;  /* 0x0000000202047220 */ /* 0x001fcc0000400000 */
[----:B------:R-:W0:Y:S02]  /*02e0*/  F2F.F64.F32 R14, R4 ;  /* 0x00000004000e7310 */ /* 0x000e240000201800 */
[----:B0-----:R-:W-:-:S06]  /*02f0*/  DADD R14, R14, 1 ;  /* 0x3ff000000e0e7429 */ /* 0x001fcc0000000000 */
[----:B------:R-:W0:Y:S02]  /*0300*/  MUFU.RCP64H R11, R15 ;  /* 0x0000000f000b7308 */ /* 0x000e240000001800 */
[----:B0-----:R-:W-:-:S08]  /*0310*/  DFMA R16, -R14, R10, 1 ;  /* 0x3ff000000e10742b */ /* 0x001fd0000000010a */
[----:B------:R-:W-:-:S08]  /*0320*/  DFMA R16, R16, R16, R16 ;  /* 0x000000101010722b */ /* 0x000fd00000000010 */
[----:B------:R-:W-:-:S08]  /*0330*/  DFMA R16, R10, R16, R10 ;  /* 0x000000100a10722b */ /* 0x000fd0000000000a */
[----:B------:R-:W-:-:S08]  /*0340*/  DFMA R10, -R14, R16, 1 ;  /* 0x3ff000000e0a742b */ /* 0x000fd00000000110 */
[----:B------:R-:W-:-:S08]  /*0350*/  DFMA R10, R16, R10, R16 ;  /* 0x0000000a100a722b */ /* 0x000fd00000000010 */
[----:B------:R-:W-:-:S08]  /*0360*/  DMUL R2, R10, 4 ;  /* 0x401000000a027828 */ /* 0x000fd00000000000 */
[----:B------:R-:W-:-:S08]  /*0370*/  DFMA R16, -R14, R2, 4 ;  /* 0x401000000e10742b */ /* 0x000fd00000000102 */
[----:B------:R-:W-:Y:S01]  /*0380*/  DFMA R2, R10, R16, R2 ;  /* 0x000000100a02722b */ /* 0x000fe20000000002 */
[----:B------:R0:W1:Y:S09]  /*0390*/  F2F.F64.F32 R10, R0 ;  /* 0x00000000000a7310 */ /* 0x0000720000201800 */
[----:B------:R-:W-:-:S05]  /*03a0*/  FFMA R4, RZ, R15, R3 ;  /* 0x0000000fff047223 */ /* 0x000fca0000000003 */
[----:B------:R-:W-:-:S13]  /*03b0*/  FSETP.GT.AND P1, PT, |R4|, 1.469367938527859385e-39, PT ;  /* 0x001000000400780b */ /* 0x000fda0003f24200 */
[----:B01----:R-:W-:Y:S05]  /*03c0*/  @P1 BRA `(.L_x_6) ;  /* 0x00000000000c1947 */ /* 0x003fea0003800000 */
[----:B------:R-:W-:Y:S01]  /*03d0*/  IMAD.MOV.U32 R17, RZ, RZ, R15 ;  /* 0x000000ffff117224 */ /* 0x000fe200078e000f */
[----:B------:R-:W-:-:S07]  /*03e0*/  MOV R28, 0x400 ;  /* 0x00000400001c7802 */ /* 0x000fce0000000f00 */
[----:B------:R-:W-:Y:S05]  /*03f0*/  CALL.REL.NOINC `($__internal_0_$__cuda_sm20_div_rn_f64_full) ;  /* 0x0000000800947944 */ /* 0x000fea0003c00000 */
.L_x_6:
[----:B------:R-:W-:Y:S05]  /*0400*/  BSYNC.RECONVERGENT B2 ;  /* 0x0000000000027941 */ /* 0x000fea0003800200 */
.L_x_5:
[----:B------:R-:W-:-:S06]  /*0410*/  DADD R10, R10, R2 ;  /* 0x000000000a0a7229 */ /* 0x000fcc0000000002 */
[----:B------:R1:W2:Y:S05]  /*0420*/  F2F.F32.F64 R0, R10 ;  /* 0x0000000a00007310 */ /* 0x0002aa0000301000 */
.L_x_4:
[----:B------:R-:W-:Y:S05]  /*0430*/  BSYNC.RECONVERGENT B1 ;  /* 0x0000000000017941 */ /* 0x000fea0003800200 */
.L_x_3:
[----:B------:R-:W-:-:S05]  /*0440*/  IADD3 R8, P1, PT, R8, 0x1, RZ ;  /* 0x0000000108087810 */ /* 0x000fca0007f3e0ff */
[----:B------:R-:W-:Y:S01]  /*0450*/  IMAD.X R9, RZ, RZ, R9, P1 ;  /* 0x000000ffff097224 */ /* 0x000fe200008e0609 */
[----:B------:R-:W-:Y:S07]  /*0460*/  @P0 BRA `(.L_x_7) ;  /* 0xfffffffc00600947 */ /* 0x000fee000383ffff */
.L_x_2:
[----:B------:R-:W3:Y:S02]  /*0470*/  LDCU.64 UR12, c[0x0][0x390] ;  /* 0x00007200ff0c77ac */ /* 0x000ee40008000a00 */
[----:B---3--:R-:W-:-:S04]  /*0480*/  UIADD3 UR6, UP0, UPT, UR12, -0x1, URZ ;  /* 0xffffffff0c067890 */ /* 0x008fc8000ff1e0ff */
[----:B------:R-:W-:Y:S02]  /*0490*/  UIADD3.X UR7, UPT, UPT, UR13, -0x1, URZ, UP0, !UPT ;  /* 0xffffffff0d077890 */ /* 0x000fe400087fe4ff */
[----:B------:R-:W-:-:S04]  /*04a0*/  UISETP.GE.U32.AND UP0, UPT, UR6, 0x3, UPT ;  /* 0x000000030600788c */ /* 0x000fc8000bf06070 */
[----:B------:R-:W-:-:S09]  /*04b0*/  UISETP.GE.U32.AND.EX UP0, UPT, UR7, URZ, UPT, UP0 ;  /* 0x000000ff0700728c */ /* 0x000fd2000bf06100 */
[----:B------:R-:W-:Y:S05]  /*04c0*/  BRA.U !UP0, `(.L_x_1) ;  /* 0x0000000908507547 */ /* 0x000fea000b800000 */
[----:B-1----:R-:W1:Y:S02]  /*04d0*/  LDC.64 R10, c[0x0][0x390] ;  /* 0x0000e400ff0a7b82 */ /* 0x002e640000000a00 */
[----:B-1----:R-:W-:-:S04]  /*04e0*/  IMAD.WIDE.U32 R10, R5, UR12, R10 ;  /* 0x0000000c050a7c25 */ /* 0x002fc8000f8e000a */
[----:B------:R-:W-:-:S07]  /*04f0*/  IMAD R5, R5, UR13, R11 ;  /* 0x0000000d05057c24 */ /* 0x000fce000f8e020b */
.L_x_24:
[----:B------:R-:W-:Y:S01]  /*0500*/  ISETP.GT.U32.AND P0, PT, R8, UR14, PT ;  /* 0x0000000e08007c0c */ /* 0x000fe2000bf04070 */
[----:B------:R-:W-:Y:S03]  /*0510*/  BSSY.RECONVERGENT B1, `(.L_x_8) ;  /* 0x000001f000017945 */ /* 0x000fe60003800200 */
[----:B------:R-:W-:-:S13]  /*0520*/  ISETP.GT.AND.EX P0, PT, R9, UR15, PT, P0 ;  /* 0x0000000f09007c0c */ /* 0x000fda000bf04300 */
[----:B01-345:R-:W-:Y:S05]  /*0530*/  @P0 BRA `(.L_x_9) ;  /* 0x0000000000700947 */ /* 0x03bfea0003800000 */
[----:B------:R-:W1:Y:S01]  /*0540*/  I2F.F64.S64 R2, R8 ;  /* 0x0000000800027312 */ /* 0x000e620000301c00 */
[----:B------:R-:W-:Y:S01]  /*0550*/  IMAD.MOV.U32 R16, RZ, RZ, 0x1 ;  /* 0x00000001ff107424 */ /* 0x000fe200078e00ff */
[----:B------:R-:W-:Y:S06]  /*0560*/  BSSY.RECONVERGENT B2, `(.L_x_10) ;  /* 0x0000017000027945 */ /* 0x000fec0003800200 */
[----:B--2---:R-:W-:Y:S01]  /*0570*/  F2F.F64.F32 R26, R0 ;  /* 0x00000000001a7310 */ /* 0x004fe20000201800 */
        /* <DEDUP_REMOVED lines=14> */
[----:B------:R-:W-:-:S10]  /*0660*/  DFMA R2, R16, R18, R2 ;  /* 0x000000121002722b */ /* 0x000fd40000000002 */
[----:B------:R-:W-:-:S05]  /*0670*/  FFMA R4, RZ, R15, R3 ;  /* 0x0000000fff047223 */ /* 0x000fca0000000003 */
[----:B------:R-:W-:-:S13]  /*0680*/  FSETP.GT.AND P0, PT, |R4|, 1.469367938527859385e-39, PT ;  /* 0x001000000400780b */ /* 0x000fda0003f04200 */
[----:B------:R-:W-:Y:S05]  /*0690*/  @P0 BRA `(.L_x_11) ;  /* 0x00000000000c0947 */ /* 0x000fea0003800000 */
[----:B------:R-:W-:Y:S01]  /*06a0*/  IMAD.MOV.U32 R17, RZ, RZ, R15 ;  /* 0x000000ffff117224 */ /* 0x000fe200078e000f */
[----:B------:R-:W-:-:S07]  /*06b0*/  MOV R28, 0x6d0 ;  /* 0x000006d0001c7802 */ /* 0x000fce0000000f00 */
[----:B------:R-:W-:Y:S05]  /*06c0*/  CALL.REL.NOINC `($__internal_0_$__cuda_sm20_div_rn_f64_full) ;  /* 0x0000000400e07944 */ /* 0x000fea0003c00000 */
.L_x_11:
[----:B------:R-:W-:Y:S05]  /*06d0*/  BSYNC.RECONVERGENT B2 ;  /* 0x0000000000027941 */ /* 0x000fea0003800200 */
.L_x_10:
[----:B------:R-:W-:-:S06]  /*06e0*/  DADD R26, R26, R2 ;  /* 0x000000001a1a7229 */ /* 0x000fcc0000000002 */
[----:B------:R1:W3:Y:S05]  /*06f0*/  F2F.F32.F64 R0, R26 ;  /* 0x0000001a00007310 */ /* 0x0002ea0000301000 */
.L_x_9:
[----:B------:R-:W-:Y:S05]  /*0700*/  BSYNC.RECONVERGENT B1 ;  /* 0x0000000000017941 */ /* 0x000fea0003800200 */
.L_x_8:
[----:B------:R-:W-:Y:S01]  /*0710*/  ISETP.GE.U32.AND P0, PT, R8, UR14, PT ;  /* 0x0000000e08007c0c */ /* 0x000fe2000bf06070 */
[----:B------:R-:W-:Y:S03]  /*0720*/  BSSY.RECONVERGENT B1, `(.L_x_12) ;  /* 0x0000021000017945 */ /* 0x000fe60003800200 */
[----:B------:R-:W-:-:S13]  /*0730*/  ISETP.GE.AND.EX P0, PT, R9, UR15, PT, P0 ;  /* 0x0000000f09007c0c */ /* 0x000fda000bf06300 */
[----:B------:R-:W-:Y:S05]  /*0740*/  @P0 BRA `(.L_x_13) ;  /* 0x0000000000780947 */ /* 0x000fea0003800000 */
[----:B------:R-:W-:Y:S01]  /*0750*/  IADD3 R20, P0, PT, R8, 0x1, RZ ;  /* 0x0000000108147810 */ /* 0x000fe20007f1e0ff */
[----:B------:R-:W-:Y:S01]  /*0760*/  IMAD.MOV.U32 R16, RZ, RZ, 0x1 ;  /* 0x00000001ff107424 */ /* 0x000fe200078e00ff */
[----:B-123--:R-:W-:Y:S01]  /*0770*/  F2F.F64.F32 R26, R0 ;  /* 0x00000000001a7310 */ /* 0x00efe20000201800 */
[----:B------:R-:W-:Y:S02]  /*0780*/  BSSY.RECONVERGENT B2, `(.L_x_14) ;  /* 0x0000018000027945 */ /* 0x000fe40003800200 */
[----:B------:R-:W-:-:S05]  /*0790*/  IMAD.X R21, RZ, RZ, R9, P0 ;  /* 0x000000ffff157224 */ /* 0x000fca00000e0609 */
[----:B------:R-:W1:Y:S02]  /*07a0*/  I2F.F64.S64 R2, R20 ;  /* 0x0000001400027312 */ /* 0x000e640000301c00 */
        /* <DEDUP_REMOVED lines=21> */
.L_x_15:
[----:B------:R-:W-:Y:S05]  /*0900*/  BSYNC.RECONVERGENT B2 ;  /* 0x0000000000027941 */ /* 0x000fea0003800200 */
.L_x_14:
[----:B------:R-:W-:-:S06]  /*0910*/  DADD R26, R26, R2 ;  /* 0x000000001a1a7229 */ /* 0x000fcc0000000002 */
[----:B------:R4:W5:Y:S05]  /*0920*/  F2F.F32.F64 R0, R26 ;  /* 0x0000001a00007310 */ /* 0x00096a0000301000 */
.L_x_13:
[----:B------:R-:W-:Y:S05]  /*0930*/  BSYNC.RECONVERGENT B1 ;  /* 0x0000000000017941 */ /* 0x000fea0003800200 */
.L_x_12:
[----:B------:R-:W-:Y:S01]  /*0940*/  IADD3 R20, P1, PT, R8, 0x2, RZ ;  /* 0x0000000208147810 */ /* 0x000fe20007f3e0ff */
[----:B------:R-:W-:Y:S03]  /*0950*/  BSSY.RECONVERGENT B1, `(.L_x_16) ;  /* 0x0000021000017945 */ /* 0x000fe60003800200 */
[----:B------:R-:W-:Y:S01]  /*0960*/  ISETP.GT.U32.AND P0, PT, R20, UR14, PT ;  /* 0x0000000e14007c0c */ /* 0x000fe2000bf04070 */
[----:B------:R-:W-:-:S05]  /*0970*/  IMAD.X R21, RZ, RZ, R9, P1 ;  /* 0x000000ffff157224 */ /* 0x000fca00008e0609 */
[----:B------:R-:W-:-:S13]  /*0980*/  ISETP.GT.AND.EX P0, PT, R21, UR15, PT, P0 ;  /* 0x0000000f15007c0c */ /* 0x000fda000bf04300 */
[----:B------:R-:W-:Y:S05]  /*0990*/  @P0 BRA `(.L_x_17) ;  /* 0x0000000000700947 */ /* 0x000fea0003800000 */
[----:B------:R-:W0:Y:S01]  /*09a0*/  I2F.F64.S64 R2, R20 ;  /* 0x0000001400027312 */ /* 0x000e220000301c00 */
[----:B------:R-:W-:Y:S01]  /*09b0*/  IMAD.MOV.U32 R16, RZ, RZ, 0x1 ;  /* 0x00000001ff107424 */ /* 0x000fe200078e00ff */
[----:B------:R-:W-:Y:S06]  /*09c0*/  BSSY.RECONVERGENT B2, `(.L_x_18) ;  /* 0x0000017000027945 */ /* 0x000fec0003800200 */
[----:B-12345:R-:W-:Y:S01]  /*09d0*/  F2F.F64.F32 R26, R0 ;  /* 0x00000000001a7310 */ /* 0x03efe20000201800 */
[----:B0-----:R-:W-:-:S08]  /*09e0*/  DADD R2, R2, -0.5 ;  /* 0xbfe0000002027429 */ /* 0x001fd00000000000 */
[----:B------:R-:W-:-:S10]  /*09f0*/  DMUL R2, R12, R2 ;  /* 0x000000020c027228 */ /* 0x000fd40000000000 */
        /* <DEDUP_REMOVED lines=19> */
.L_x_19:
[----:B------:R-:W-:Y:S05]  /*0b30*/  BSYNC.RECONVERGENT B2 ;  /* 0x0000000000027941 */ /* 0x000fea0003800200 */
.L_x_18:
[----:B------:R-:W-:-:S06]  /*0b40*/  DADD R26, R26, R2 ;  /* 0x000000001a1a7229 */ /* 0x000fcc0000000002 */
[----:B------:R0:W1:Y:S05]  /*0b50*/  F2F.F32.F64 R0, R26 ;  /* 0x0000001a00007310 */ /* 0x00006a0000301000 */
.L_x_17:
[----:B------:R-:W-:Y:S05]  /*0b60*/  BSYNC.RECONVERGENT B1 ;  /* 0x0000000000017941 */ /* 0x000fea0003800200 */
.L_x_16:
        /* <DEDUP_REMOVED lines=9> */
[----:B012345:R-:W-:Y:S01]  /*0c00*/  F2F.F64.F32 R26, R0 ;  /* 0x00000000001a7310 */ /* 0x03ffe20000201800 */
[----:B------:R-:W-:-:S08]  /*0c10*/  DADD R2, R2, -0.5 ;  /* 0xbfe0000002027429 */ /* 0x000fd00000000000 */
        /* <DEDUP_REMOVED lines=20> */
.L_x_23:
[----:B------:R-:W-:Y:S05]  /*0d60*/  BSYNC.RECONVERGENT B2 ;  /* 0x0000000000027941 */ /* 0x000fea0003800200 */
.L_x_22:
[----:B------:R-:W-:-:S06]  /*0d70*/  DADD R26, R26, R2 ;  /* 0x000000001a1a7229 */ /* 0x000fcc0000000002 */
[----:B------:R0:W1:Y:S05]  /*0d80*/  F2F.F32.F64 R0, R26 ;  /* 0x0000001a00007310 */ /* 0x00006a0000301000 */
.L_x_21:
[----:B------:R-:W-:Y:S05]  /*0d90*/  BSYNC.RECONVERGENT B1 ;  /* 0x0000000000017941 */ /* 0x000fea0003800200 */
.L_x_20:
[----:B------:R-:W-:-:S04]  /*0da0*/  IADD3 R8, P0, PT, R8, 0x4, RZ ;  /* 0x0000000408087810 */ /* 0x000fc80007f1e0ff */
[----:B------:R-:W-:Y:S01]  /*0db0*/  IADD3 R2, P1, PT, R8, -R10, RZ ;  /* 0x8000000a08027210 */ /* 0x000fe20007f3e0ff */
[----:B------:R-:W-:-:S03]  /*0dc0*/  IMAD.X R9, RZ, RZ, R9, P0 ;  /* 0x000000ffff097224 */ /* 0x000fc600000e0609 */
[----:B------:R-:W-:Y:S01]  /*0dd0*/  ISETP.NE.U32.AND P0, PT, R2, RZ, PT ;  /* 0x000000ff0200720c */ /* 0x000fe20003f05070 */
[----:B------:R-:W-:-:S05]  /*0de0*/  IMAD.X R2, R9, 0x1, ~R5, P1 ;  /* 0x0000000109027824 */ /* 0x000fca00008e0e05 */
[----:B------:R-:W-:-:S13]  /*0df0*/  ISETP.NE.AND.EX P0, PT, R2, RZ, PT, P0 ;  /* 0x000000ff0200720c */ /* 0x000fda0003f05300 */
[----:B------:R-:W-:Y:S05]  /*0e00*/  @P0 BRA `(.L_x_24) ;  /* 0xfffffff400bc0947 */ /* 0x000fea000383ffff */
.L_x_1:
[----:B------:R-:W-:Y:S05]  /*0e10*/  BSYNC.RECONVERGENT B0 ;  /* 0x0000000000007941 */ /* 0x000fea0003800200 */
.L_x_0:
[----:B------:R-:W1:Y:S02]  /*0e20*/  LDC.64 R2, c[0x0][0x398] ;  /* 0x0000e600ff027b82 */ /* 0x000e640000000a00 */
[----:B-123-5:R-:W-:Y:S01]  /*0e30*/  REDG.E.ADD.F32.FTZ.RN.STRONG.GPU desc[UR4][R2.64], R0 ;  /* 0x00000000020079a6 */ /* 0x02efe2000c12f304 */
[----:B------:R-:W-:Y:S05]  /*0e40*/  EXIT ;  /* 0x000000000000794d */ /* 0x000fea0003800000 */
        .weak           $__internal_0_$__cuda_sm20_div_rn_f64_full
        .type           $__internal_0_$__cuda_sm20_div_rn_f64_full,@function
        .size           $__internal_0_$__cuda_sm20_div_rn_f64_full,(.L_x_32 - $__internal_0_$__cuda_sm20_div_rn_f64_full)
$__internal_0_$__cuda_sm20_div_rn_f64_full:
[C---:B------:R-:W-:Y:S01]  /*0e50*/  FSETP.GEU.AND P1, PT, |R17|.reuse, 1.469367938527859385e-39, PT ;  /* 0x001000001100780b */ /* 0x040fe20003f2e200 */
[----:B------:R-:W-:Y:S01]  /*0e60*/  IMAD.MOV.U32 R16, RZ, RZ, R14 ;  /* 0x000000ffff107224 */ /* 0x000fe200078e000e */
[C---:B------:R-:W-:Y:S01]  /*0e70*/  LOP3.LUT R15, R17.reuse, 0x800fffff, RZ, 0xc0, !PT ;  /* 0x800fffff110f7812 */ /* 0x040fe200078ec0ff */
[----:B------:R-:W-:Y:S01]  /*0e80*/  IMAD.MOV.U32 R2, RZ, RZ, 0x1 ;  /* 0x00000001ff027424 */ /* 0x000fe200078e00ff */
[----:B------:R-:W-:Y:S01]  /*0e90*/  LOP3.LUT R4, R17, 0x7ff00000, RZ, 0xc0, !PT ;  /* 0x7ff0000011047812 */ /* 0x000fe200078ec0ff */
[----:B------:R-:W-:Y:S01]  /*0ea0*/  IMAD.MOV.U32 R20, RZ, RZ, R6 ;  /* 0x000000ffff147224 */ /* 0x000fe200078e0006 */
[----:B------:R-:W-:-:S07]  /*0eb0*/  LOP3.LUT R15, R15, 0x3ff00000, RZ, 0xfc, !PT ;  /* 0x3ff000000f0f7812 */ /* 0x000fce00078efcff */
[----:B------:R-:W-:-:S06]  /*0ec0*/  @!P1 DMUL R14, R16, 8.98846567431157953865e+307 ;  /* 0x7fe00000100e9828 */ /* 0x000fcc0000000000 */
[----:B------:R-:W0:Y:S02]  /*0ed0*/  MUFU.RCP64H R3, R15 ;  /* 0x0000000f00037308 */ /* 0x000e240000001800 */
[----:B0-----:R-:W-:-:S08]  /*0ee0*/  DFMA R22, R2, -R14, 1 ;  /* 0x3ff000000216742b */ /* 0x001fd0000000080e */
[----:B------:R-:W-:-:S08]  /*0ef0*/  DFMA R22, R22, R22, R22 ;  /* 0x000000161616722b */ /* 0x000fd00000000016 */
[----:B------:R-:W-:Y:S01]  /*0f00*/  DFMA R22, R2, R22, R2 ;  /* 0x000000160216722b */ /* 0x000fe20000000002 */
[----:B------:R-:W-:Y:S01]  /*0f10*/  LOP3.LUT R3, R7, 0x7ff00000, RZ, 0xc0, !PT ;  /* 0x7ff0000007037812 */ /* 0x000fe200078ec0ff */
[----:B------:R-:W-:-:S03]  /*0f20*/  IMAD.MOV.U32 R2, RZ, RZ, 0x1ca00000 ;  /* 0x1ca00000ff027424 */ /* 0x000fc600078e00ff */
[----:B------:R-:W-:Y:S01]  /*0f30*/  ISETP.GE.U32.AND P2, PT, R3, R4, PT ;  /* 0x000000040300720c */ /* 0x000fe20003f46070 */
[----:B------:R-:W-:Y:S02]  /*0f40*/  IMAD.MOV.U32 R0, RZ, RZ, R3 ;  /* 0x000000ffff007224 */ /* 0x000fe400078e0003 */
[----:B------:R-:W-:Y:S01]  /*0f50*/  DFMA R18, R22, -R14, 1 ;  /* 0x3ff000001612742b */ /* 0x000fe2000000080e */
[----:B------:R-:W-:Y:S02]  /*0f60*/  SEL R21, R2, 0x63400000, !P2 ;  /* 0x6340000002157807 */ /* 0x000fe40005000000 */
[----:B------:R-:W-:Y:S02]  /*0f70*/  FSETP.GEU.AND P2, PT, |R7|, 1.469367938527859385e-39, PT ;  /* 0x001000000700780b */ /* 0x000fe40003f4e200 */
[----:B------:R-:W-:-:S03]  /*0f80*/  LOP3.LUT R21, R21, 0x800fffff, R7, 0xf8, !PT ;  /* 0x800fffff15157812 */ /* 0x000fc600078ef807 */
[----:B------:R-:W-:-:S08]  /*0f90*/  DFMA R18, R22, R18, R22 ;  /* 0x000000121612722b */ /* 0x000fd00000000016 */
[----:B------:R-:W-:Y:S05]  /*0fa0*/  @P2 BRA `(.L_x_25) ;  /* 0x0000000000202947 */ /* 0x000fea0003800000 */
[----:B------:R-:W-:Y:S01]  /*0fb0*/  LOP3.LUT R0, R17, 0x7ff00000, RZ, 0xc0, !PT ;  /* 0x7ff0000011007812 */ /* 0x000fe200078ec0ff */
[----:B------:R-:W-:-:S03]  /*0fc0*/  IMAD.MOV.U32 R22, RZ, RZ, RZ ;  /* 0x000000ffff167224 */ /* 0x000fc600078e00ff */
[----:B------:R-:W-:-:S04]  /*0fd0*/  ISETP.GE.U32.AND P2, PT, R3, R0, PT ;  /* 0x000000000300720c */ /* 0x000fc80003f46070 */
[----:B------:R-:W-:-:S04]  /*0fe0*/  SEL R23, R2, 0x63400000, !P2 ;  /* 0x6340000002177807 */ /* 0x000fc80005000000 */
[----:B------:R-:W-:-:S04]  /*0ff0*/  LOP3.LUT R23, R23, 0x80000000, R7, 0xf8, !PT ;  /* 0x8000000017177812 */ /* 0x000fc800078ef807 */
[----:B------:R-:W-:-:S06]  /*1000*/  LOP3.LUT R23, R23, 0x100000, RZ, 0xfc, !PT ;  /* 0x0010000017177812 */ /* 0x000fcc00078efcff */
[----:B------:R-:W-:-:S10]  /*1010*/  DFMA R20, R20, 2, -R22 ;  /* 0x400000001414782b */ /* 0x000fd40000000816 */
[----:B------:R-:W-:-:S07]  /*1020*/  LOP3.LUT R0, R21, 0x7ff00000, RZ, 0xc0, !PT ;  /* 0x7ff0000015007812 */ /* 0x000fce00078ec0ff */
.L_x_25:
[----:B------:R-:W-:Y:S01]  /*1030*/  DMUL R22, R18, R20 ;  /* 0x0000001412167228 */ /* 0x000fe20000000000 */
[----:B------:R-:W-:Y:S01]  /*1040*/  @!P1 LOP3.LUT R4, R15, 0x7ff00000, RZ, 0xc0, !PT ;  /* 0x7ff000000f049812 */ /* 0x000fe200078ec0ff */
[----:B------:R-:W-:Y:S06]  /*1050*/  BSSY.RECONVERGENT B3, `(.L_x_26) ;  /* 0x0000038000037945 */ /* 0x000fec0003800200 */
[----:B------:R-:W-:-:S08]  /*1060*/  DFMA R24, R22, -R14, R20 ;  /* 0x8000000e1618722b */ /* 0x000fd00000000014 */
[----:B------:R-:W-:Y:S01]  /*1070*/  DFMA R24, R18, R24, R22 ;  /* 0x000000181218722b */ /* 0x000fe20000000016 */
[----:B------:R-:W-:-:S05]  /*1080*/  VIADD R18, R0, 0xffffffff ;  /* 0xffffffff00127836 */ /* 0x000fca0000000000 */
[----:B------:R-:W-:Y:S01]  /*1090*/  ISETP.GT.U32.AND P1, PT, R18, 0x7feffffe, PT ;  /* 0x7feffffe1200780c */ /* 0x000fe20003f24070 */
[----:B------:R-:W-:-:S05]  /*10a0*/  VIADD R18, R4, 0xffffffff ;  /* 0xffffffff04127836 */ /* 0x000fca0000000000 */
[----:B------:R-:W-:-:S13]  /*10b0*/  ISETP.GT.U32.OR P1, PT, R18, 0x7feffffe, P1 ;  /* 0x7feffffe1200780c */ /* 0x000fda0000f24470 */
[----:B------:R-:W-:Y:S05]  /*10c0*/  @P1 BRA `(.L_x_27) ;  /* 0x00000000006c1947 */ /* 0x000fea0003800000 */
[----:B------:R-:W-:Y:S01]  /*10d0*/  LOP3.LUT R4, R17, 0x7ff00000, RZ, 0xc0, !PT ;  /* 0x7ff0000011047812 */ /* 0x000fe200078ec0ff */
[----:B------:R-:W-:-:S03]  /*10e0*/  IMAD.MOV.U32 R18, RZ, RZ, RZ ;  /* 0x000000ffff127224 */ /* 0x000fc600078e00ff */
[CC--:B------:R-:W-:Y:S02]  /*10f0*/  VIADDMNMX R0, R3.reuse, -R4.reuse, 0xb9600000, !PT ;  /* 0xb960000003007446 */ /* 0x0c0fe40007800904 */
[----:B------:R-:W-:Y:S02]  /*1100*/  ISETP.GE.U32.AND P1, PT, R3, R4, PT ;  /* 0x000000040300720c */ /* 0x000fe40003f26070 */
[----:B------:R-:W-:Y:S02]  /*1110*/  VIMNMX R0, PT, PT, R0, 0x46a00000, PT ;  /* 0x46a0000000007848 */ /* 0x000fe40003fe0100 */
[----:B------:R-:W-:-:S05]  /*1120*/  SEL R3, R2, 0x63400000, !P1 ;  /* 0x6340000002037807 */ /* 0x000fca0004800000 */
[----:B------:R-:W-:-:S04]  /*1130*/  IMAD.IADD R0, R0, 0x1, -R3 ;  /* 0x0000000100007824 */ /* 0x000fc800078e0a03 */
[----:B------:R-:W-:-:S06]  /*1140*/  VIADD R19, R0, 0x7fe00000 ;  /* 0x7fe0000000137836 */ /* 0x000fcc0000000000 */
[----:B------:R-:W-:-:S10]  /*1150*/  DMUL R2, R24, R18 ;  /* 0x0000001218027228 */ /* 0x000fd40000000000 */
[----:B------:R-:W-:-:S13]  /*1160*/  FSETP.GTU.AND P1, PT, |R3|, 1.469367938527859385e-39, PT ;  /* 0x001000000300780b */ /* 0x000fda0003f2c200 */
[----:B------:R-:W-:Y:S05]  /*1170*/  @P1 BRA `(.L_x_28) ;  /* 0x0000000000941947 */ /* 0x000fea0003800000 */
[----:B------:R-:W-:Y:S01]  /*1180*/  DFMA R14, R24, -R14, R20 ;  /* 0x8000000e180e722b */ /* 0x000fe20000000014 */
[----:B------:R-:W-:-:S09]  /*1190*/  IMAD.MOV.U32 R18, RZ, RZ, RZ ;  /* 0x000000ffff127224 */ /* 0x000fd200078e00ff */
[C---:B------:R-:W-:Y:S02]  /*11a0*/  FSETP.NEU.AND P1, PT, R15.reuse, RZ, PT ;  /* 0x000000ff0f00720b */ /* 0x040fe40003f2d000 */
[----:B------:R-:W-:-:S04]  /*11b0*/  LOP3.LUT R17, R15, 0x80000000, R17, 0x48, !PT ;  /* 0x800000000f117812 */ /* 0x000fc800078e4811 */
[----:B------:R-:W-:-:S07]  /*11c0*/  LOP3.LUT R19, R17, R19, RZ, 0xfc, !PT ;  /* 0x0000001311137212 */ /* 0x000fce00078efcff */
[----:B------:R-:W-:Y:S05]  /*11d0*/  @!P1 BRA `(.L_x_28) ;  /* 0x00000000007c9947 */ /* 0x000fea0003800000 */
[----:B------:R-:W-:Y:S01]  /*11e0*/  IMAD.MOV R15, RZ, RZ, -R0 ;  /* 0x000000ffff0f7224 */ /* 0x000fe200078e0a00 */
[----:B------:R-:W-:Y:S01]  /*11f0*/  DMUL.RP R18, R24, R18 ;  /* 0x0000001218127228 */ /* 0x000fe20000008000 */
[----:B------:R-:W-:-:S06]  /*1200*/  IMAD.MOV.U32 R14, RZ, RZ, RZ ;  /* 0x000000ffff0e7224 */ /* 0x000fcc00078e00ff */
[----:B------:R-:W-:-:S03]  /*1210*/  DFMA R14, R2, -R14, R24 ;  /* 0x8000000e020e722b */ /* 0x000fc60000000018 */
[----:B------:R-:W-:-:S03]  /*1220*/  LOP3.LUT R17, R19, R17, RZ, 0x3c, !PT ;  /* 0x0000001113117212 */ /* 0x000fc600078e3cff */
[----:B------:R-:W-:-:S04]  /*1230*/  IADD3 R14, PT, PT, -R0, -0x43300000, RZ ;  /* 0xbcd00000000e7810 */ /* 0x000fc80007ffe1ff */
[----:B------:R-:W-:-:S04]  /*1240*/  FSETP.NEU.AND P1, PT, |R15|, R14, PT ;  /* 0x0000000e0f00720b */ /* 0x000fc80003f2d200 */
[----:B------:R-:W-:Y:S02]  /*1250*/  FSEL R2, R18, R2, !P1 ;  /* 0x0000000212027208 */ /* 0x000fe40004800000 */
[----:B------:R-:W-:Y:S01]  /*1260*/  FSEL R3, R17, R3, !P1 ;  /* 0x0000000311037208 */ /* 0x000fe20004800000 */
[----:B------:R-:W-:Y:S06]  /*1270*/  BRA `(.L_x_28) ;  /* 0x0000000000547947 */ /* 0x000fec0003800000 */
.L_x_27:
[----:B------:R-:W-:-:S14]  /*1280*/  DSETP.NAN.AND P1, PT, R6, R6, PT ;  /* 0x000000060600722a */ /* 0x000fdc0003f28000 */
[----:B------:R-:W-:Y:S05]  /*1290*/  @P1 BRA `(.L_x_29) ;  /* 0x0000000000441947 */ /* 0x000fea0003800000 */
[----:B------:R-:W-:-:S14]  /*12a0*/  DSETP.NAN.AND P1, PT, R16, R16, PT ;  /* 0x000000101000722a */ /* 0x000fdc0003f28000 */
[----:B------:R-:W-:Y:S05]  /*12b0*/  @P1 BRA `(.L_x_30) ;  /* 0x0000000000301947 */ /* 0x000fea0003800000 */
[----:B------:R-:W-:Y:S01]  /*12c0*/  ISETP.NE.AND P1, PT, R0, R4, PT ;  /* 0x000000040000720c */ /* 0x000fe20003f25270 */
[----:B------:R-:W-:Y:S02]  /*12d0*/  IMAD.MOV.U32 R2, RZ, RZ, 0x0 ;  /* 0x00000000ff027424 */ /* 0x000fe400078e00ff */
[----:B------:R-:W-:-:S10]  /*12e0*/  IMAD.MOV.U32 R3, RZ, RZ, -0x80000 ;  /* 0xfff80000ff037424 */ /* 0x000fd400078e00ff */
[----:B------:R-:W-:Y:S05]  /*12f0*/  @!P1 BRA `(.L_x_28) ;  /* 0x0000000000349947 */ /* 0x000fea0003800000 */
[----:B------:R-:W-:Y:S02]  /*1300*/  ISETP.NE.AND P1, PT, R0, 0x7ff00000, PT ;  /* 0x7ff000000000780c */ /* 0x000fe40003f25270 */
[----:B------:R-:W-:Y:S02]  /*1310*/  LOP3.LUT R3, R7, 0x80000000, R17, 0x48, !PT ;  /* 0x8000000007037812 */ /* 0x000fe400078e4811 */
[----:B------:R-:W-:-:S13]  /*1320*/  ISETP.EQ.OR P1, PT, R4, RZ, !P1 ;  /* 0x000000ff0400720c */ /* 0x000fda0004f22670 */
[----:B------:R-:W-:Y:S01]  /*1330*/  @P1 LOP3.LUT R0, R3, 0x7ff00000, RZ, 0xfc, !PT ;  /* 0x7ff0000003001812 */ /* 0x000fe200078efcff */
[----:B------:R-:W-:Y:S02]  /*1340*/  @!P1 IMAD.MOV.U32 R2, RZ, RZ, RZ ;  /* 0x000000ffff029224 */ /* 0x000fe400078e00ff */
[----:B------:R-:W-:Y:S02]  /*1350*/  @P1 IMAD.MOV.U32 R2, RZ, RZ, RZ ;  /* 0x000000ffff021224 */ /* 0x000fe400078e00ff */
[----:B------:R-:W-:Y:S01]  /*1360*/  @P1 IMAD.MOV.U32 R3, RZ, RZ, R0 ;  /* 0x000000ffff031224 */ /* 0x000fe200078e0000 */
[----:B------:R-:W-:Y:S06]  /*1370*/  BRA `(.L_x_28) ;  /* 0x0000000000147947 */ /* 0x000fec0003800000 */
.L_x_30:
[----:B------:R-:W-:Y:S01]  /*1380*/  LOP3.LUT R3, R17, 0x80000, RZ, 0xfc, !PT ;  /* 0x0008000011037812 */ /* 0x000fe200078efcff */
[----:B------:R-:W-:Y:S01]  /*1390*/  IMAD.MOV.U32 R2, RZ, RZ, R16 ;  /* 0x000000ffff027224 */ /* 0x000fe200078e0010 */
[----:B------:R-:W-:Y:S06]  /*13a0*/  BRA `(.L_x_28) ;  /* 0x0000000000087947 */ /* 0x000fec0003800000 */
.L_x_29:
[----:B------:R-:W-:Y:S01]  /*13b0*/  LOP3.LUT R3, R7, 0x80000, RZ, 0xfc, !PT ;  /* 0x0008000007037812 */ /* 0x000fe200078efcff */
[----:B------:R-:W-:-:S07]  /*13c0*/  IMAD.MOV.U32 R2, RZ, RZ, R6 ;  /* 0x000000ffff027224 */ /* 0x000fce00078e0006 */
.L_x_28:
[----:B------:R-:W-:Y:S05]  /*13d0*/  BSYNC.RECONVERGENT B3 ;  /* 0x0000000000037941 */ /* 0x000fea0003800200 */
.L_x_26:
[----:B------:R-:W-:-:S04]  /*13e0*/  IMAD.MOV.U32 R29, RZ, RZ, 0x0 ;  /* 0x00000000ff1d7424 */ /* 0x000fc800078e00ff */
[----:B------:R-:W-:Y:S05]  /*13f0*/  RET.REL.NODEC R28 `(_Z15computePiKernellfmPf) ;  /* 0xffffffec1c007950 */ /* 0x000fea0003c3ffff */
.L_x_31:
[----:B------:R-:W-:-:S00]  /*1400*/  BRA `(.L_x_31) ;  /* 0xfffffffc00fc7947 */ /* 0x000fc0000383ffff */
[----:B------:R-:W-:-:S00]  /*1410*/  NOP ;  /* 0x0000000000007918 */ /* 0x000fc00000000000 */
        /* <DEDUP_REMOVED lines=14> */
.L_x_32:


//--------------------- .nv.shared.reserved.0     --------------------------
	.section	.nv.shared.reserved.0,"aw",@nobits
	.weak		__nv_reservedSMEM_offset_0_alias
	.size		__nv_reservedSMEM_offset_0_alias, 0, 64
	.other		__nv_reservedSMEM_offset_0_alias,@"STO_CUDA_RESERVED_SHARED STV_DEFAULT"
__nv_reservedSMEM_offset_0_alias:
	.zero		0
	.zero		64


//--------------------- .nv.constant0._Z15computePiKernellfmPf --------------------------
	.section	.nv.constant0._Z15computePiKernellfmPf,"a",@progbits
	.sectionflags	@""
	.align	4
.nv.constant0._Z15computePiKernellfmPf:
	.zero		928


//--------------------- SYMBOLS --------------------------

	.type		.nv.reservedSmem.offset0,@object
	.size		.nv.reservedSmem.offset0,0x4
